//
// Generated by NVIDIA NVVM Compiler
//
// Compiler Build ID: CL-36424714
// Cuda compilation tools, release 13.0, V13.0.88
// Based on NVVM 20.0.0
//

.version 9.0
.target sm_100
.address_size 64

	// .globl	_Z17kernel_operationsPfiP11BlockTiming
.global .align 4 .u32 lock_var;
.global .align 4 .u32 counter;
// _ZZ17kernel_operationsPfiP11BlockTimingE11start_clock has been demoted
// _ZZ17kernel_operationsPfiP11BlockTimingE13acquire_clock has been demoted
// _ZZ17kernel_operationsPfiP11BlockTimingE9end_clock has been demoted

.visible .entry _Z17kernel_operationsPfiP11BlockTiming(
	.param .u64 .ptr .align 1 _Z17kernel_operationsPfiP11BlockTiming_param_0,
	.param .u32 _Z17kernel_operationsPfiP11BlockTiming_param_1,
	.param .u64 .ptr .align 1 _Z17kernel_operationsPfiP11BlockTiming_param_2
)
{
	.reg .pred 	%p<9>;
	.reg .b32 	%r<34>;
	.reg .b32 	%f<3>;
	.reg .b64 	%rd<21>;
	// demoted variable
	.shared .align 8 .u64 _ZZ17kernel_operationsPfiP11BlockTimingE11start_clock;
	// demoted variable
	.shared .align 8 .u64 _ZZ17kernel_operationsPfiP11BlockTimingE13acquire_clock;
	// demoted variable
	.shared .align 8 .u64 _ZZ17kernel_operationsPfiP11BlockTimingE9end_clock;
	ld.param.u64 	%rd4, [_Z17kernel_operationsPfiP11BlockTiming_param_0];
	ld.param.u32 	%r19, [_Z17kernel_operationsPfiP11BlockTiming_param_1];
	ld.param.u64 	%rd3, [_Z17kernel_operationsPfiP11BlockTiming_param_2];
	cvta.to.global.u64 	%rd1, %rd4;
	mov.u32 	%r20, %ntid.x;
	div.s32 	%r1, %r19, %r20;
	mov.u32 	%r2, %tid.x;
	mul.lo.s32 	%r3, %r1, %r2;
	add.s32 	%r4, %r3, %r1;
	setp.ne.s32 	%p1, %r2, 0;
	@%p1 bra 	$L__BB0_4;
	// begin inline asm
	mov.u64 	%rd5, %clock64;
	// end inline asm
	st.shared.u64 	[_ZZ17kernel_operationsPfiP11BlockTimingE11start_clock], %rd5;
$L__BB0_2:
	atom.relaxed.global.cas.b32 	%r21, [lock_var], 0, 1;
	setp.ne.s32 	%p2, %r21, 0;
	@%p2 bra 	$L__BB0_2;
	// begin inline asm
	mov.u64 	%rd6, %clock64;
	// end inline asm
	st.shared.u64 	[_ZZ17kernel_operationsPfiP11BlockTimingE13acquire_clock], %rd6;
$L__BB0_4:
	bar.sync 	0;
	mul.wide.s32 	%rd7, %r3, 4;
	add.s64 	%rd8, %rd1, %rd7;
	ld.global.f32 	%f2, [%rd8];
	add.f32 	%f1, %f2, 0f3F800000;
	st.global.f32 	[%rd8], %f1;
	setp.lt.s32 	%p3, %r1, 2;
	@%p3 bra 	$L__BB0_12;
	add.s32 	%r31, %r3, 1;
	add.s32 	%r22, %r3, 2;
	max.s32 	%r23, %r4, %r22;
	not.b32 	%r24, %r3;
	add.s32 	%r25, %r23, %r24;
	add.s32 	%r6, %r23, -2;
	and.b32  	%r7, %r25, 3;
	setp.eq.s32 	%p4, %r7, 0;
	@%p4 bra 	$L__BB0_9;
	neg.s32 	%r30, %r7;
	mov.u32 	%r29, %r3;
$L__BB0_7:
	.pragma "nounroll";
	mul.wide.s32 	%rd9, %r31, 4;
	add.s64 	%rd10, %rd1, %rd9;
	st.global.f32 	[%rd10], %f1;
	add.s32 	%r31, %r31, 1;
	add.s32 	%r30, %r30, 1;
	setp.ne.s32 	%p5, %r30, 0;
	add.s32 	%r29, %r29, 1;
	@%p5 bra 	$L__BB0_7;
	add.s32 	%r31, %r29, 1;
$L__BB0_9:
	sub.s32 	%r26, %r6, %r3;
	setp.lt.u32 	%p6, %r26, 3;
	@%p6 bra 	$L__BB0_12;
	add.s64 	%rd2, %rd1, 8;
$L__BB0_11:
	mul.wide.s32 	%rd11, %r31, 4;
	add.s64 	%rd12, %rd2, %rd11;
	st.global.f32 	[%rd12+-8], %f1;
	st.global.f32 	[%rd12+-4], %f1;
	st.global.f32 	[%rd12], %f1;
	st.global.f32 	[%rd12+4], %f1;
	add.s32 	%r31, %r31, 4;
	setp.lt.s32 	%p7, %r31, %r4;
	@%p7 bra 	$L__BB0_11;
$L__BB0_12:
	setp.ne.s32 	%p8, %r2, 0;
	bar.sync 	0;
	@%p8 bra 	$L__BB0_14;
	membar.gl;
	atom.global.exch.b32 	%r27, [lock_var], 0;
	// begin inline asm
	mov.u64 	%rd13, %clock64;
	// end inline asm
	st.shared.u64 	[_ZZ17kernel_operationsPfiP11BlockTimingE9end_clock], %rd13;
	ld.shared.u64 	%rd14, [_ZZ17kernel_operationsPfiP11BlockTimingE13acquire_clock];
	ld.shared.u64 	%rd15, [_ZZ17kernel_operationsPfiP11BlockTimingE11start_clock];
	sub.s64 	%rd16, %rd14, %rd15;
	mov.u32 	%r28, %ctaid.x;
	cvta.to.global.u64 	%rd17, %rd3;
	mul.wide.u32 	%rd18, %r28, 16;
	add.s64 	%rd19, %rd17, %rd18;
	st.global.u64 	[%rd19], %rd16;
	sub.s64 	%rd20, %rd13, %rd14;
	st.global.u64 	[%rd19+8], %rd20;
$L__BB0_14:
	ret;

}


// ===== COMPILED SASS (sm_100) =====

	.target	sm_100

	.elftype	@"ET_EXEC"


//--------------------- .note.nv.tkinfo           --------------------------
	.section	.note.nv.tkinfo,"",@"SHT_NOTE"
	.sectionflags	@"SHF_NOTE_NV_TKINFO"
	.tkinfo
        /*0018*/ 	.word	0x00000002
        /*0030*/ 	.string	""
        /*0030*/ 	.string	"ptxas"
        /*0030*/ 	.string	"Cuda compilation tools, release 13.0, V13.0.88"
        /*0030*/ 	.string	"Build cuda_13.0.r13.0/compiler.36424714_0"
        /*0030*/ 	.string	"-arch sm_100 -m 64 "



//--------------------- .note.nv.cuinfo           --------------------------
	.section	.note.nv.cuinfo,"",@"SHT_NOTE"
	.sectionflags	@"SHF_NOTE_NV_CUINFO"
        /*0018*/ 	.short	0x0002
        /*001a*/ 	.short	0x0064
        /*001c*/ 	.short	0x0082
	.zero		2


//--------------------- .nv.info                  --------------------------
	.section	.nv.info,"",@"SHT_CUDA_INFO"
	.align	4


	//----- nvinfo : EIATTR_REGCOUNT
	.align		4
        /*0000*/ 	.byte	0x04, 0x2f
        /*0002*/ 	.short	(.L_3 - .L_2)
	.align		4
.L_2:
        /*0004*/ 	.word	index@(_Z17kernel_operationsPfiP11BlockTiming)
        /*0008*/ 	.word	0x00000011


	//----- nvinfo : EIATTR_FRAME_SIZE
	.align		4
.L_3:
        /*000c*/ 	.byte	0x04, 0x11
        /*000e*/ 	.short	(.L_5 - .L_4)
	.align		4
.L_4:
        /*0010*/ 	.word	index@(_Z17kernel_operationsPfiP11BlockTiming)
        /*0014*/ 	.word	0x00000000


	//----- nvinfo : EIATTR_MIN_STACK_SIZE
	.align		4
.L_5:
        /*0018*/ 	.byte	0x04, 0x12
        /*001a*/ 	.short	(.L_7 - .L_6)
	.align		4
.L_6:
        /*001c*/ 	.word	index@(_Z17kernel_operationsPfiP11BlockTiming)
        /*0020*/ 	.word	0x00000000
.L_7:


//--------------------- .nv.compat                --------------------------
	.section	.nv.compat,"",@"SHT_CUDA_COMPAT_INFO"
	.align	4
        /*0000*/ 	.byte	0x02, 0x09, 0x00, 0x00, 0x02, 0x02, 0x01, 0x00, 0x02, 0x05, 0x05, 0x00, 0x03, 0x07, 0x01, 0x01
        /*0010*/ 	.byte	0x02, 0x03, 0x00, 0x00, 0x02, 0x06, 0x01, 0x00, 0x04, 0x0b, 0x08, 0x00, 0x09, 0x00, 0x00, 0x00
        /*0020*/ 	.byte	0x00, 0x00, 0x00, 0x00


//--------------------- .nv.info._Z17kernel_operationsPfiP11BlockTiming --------------------------
	.section	.nv.info._Z17kernel_operationsPfiP11BlockTiming,"",@"SHT_CUDA_INFO"
	.sectionflags	@""
	.align	4


	//----- nvinfo : EIATTR_CUDA_API_VERSION
	.align		4
        /*0000*/ 	.byte	0x04, 0x37
        /*0002*/ 	.short	(.L_9 - .L_8)
.L_8:
        /*0004*/ 	.word	0x00000082


	//----- nvinfo : EIATTR_KPARAM_INFO
	.align		4
.L_9:
        /*0008*/ 	.byte	0x04, 0x17
        /*000a*/ 	.short	(.L_11 - .L_10)
.L_10:
        /*000c*/ 	.word	0x00000000
        /*0010*/ 	.short	0x0002
        /*0012*/ 	.short	0x0010
        /*0014*/ 	.byte	0x00, 0xf5, 0x21, 0x00


	//----- nvinfo : EIATTR_KPARAM_INFO
	.align		4
.L_11:
        /*0018*/ 	.byte	0x04, 0x17
        /*001a*/ 	.short	(.L_13 - .L_12)
.L_12:
        /*001c*/ 	.word	0x00000000
        /*0020*/ 	.short	0x0001
        /*0022*/ 	.short	0x0008
        /*0024*/ 	.byte	0x00, 0xf0, 0x11, 0x00


	//----- nvinfo : EIATTR_KPARAM_INFO
	.align		4
.L_13:
        /*0028*/ 	.byte	0x04, 0x17
        /*002a*/ 	.short	(.L_15 - .L_14)
.L_14:
        /*002c*/ 	.word	0x00000000
        /*0030*/ 	.short	0x0000
        /*0032*/ 	.short	0x0000
        /*0034*/ 	.byte	0x00, 0xf5, 0x21, 0x00


	//----- nvinfo : EIATTR_SPARSE_MMA_MASK
	.align		4
.L_15:
        /*0038*/ 	.byte	0x03, 0x50
        /*003a*/ 	.short	0x0000


	//----- nvinfo : EIATTR_MAXREG_COUNT
	.align		4
        /*003c*/ 	.byte	0x03, 0x1b
        /*003e*/ 	.short	0x00ff


	//----- nvinfo : EIATTR_NUM_BARRIERS
	.align		4
        /*0040*/ 	.byte	0x02, 0x4c
        /*0042*/ 	.byte	0x01
	.zero		1


	//----- nvinfo : EIATTR_MERCURY_ISA_VERSION
	.align		4
        /*0044*/ 	.byte	0x03, 0x5f
        /*0046*/ 	.short	0x0101


	//----- nvinfo : EIATTR_VRC_CTA_INIT_COUNT
	.align		4
        /*0048*/ 	.byte	0x02, 0x4a
	.zero		1
	.zero		1


	//----- nvinfo : EIATTR_EXIT_INSTR_OFFSETS
	.align		4
        /*004c*/ 	.byte	0x04, 0x1c
        /*004e*/ 	.short	(.L_17 - .L_16)


	//   ....[0]....
.L_16:
        /*0050*/ 	.word	0x00000950


	//   ....[1]....
        /*0054*/ 	.word	0x00000ab0


	//----- nvinfo : EIATTR_CRS_STACK_SIZE
	.align		4
.L_17:
        /*0058*/ 	.byte	0x04, 0x1e
        /*005a*/ 	.short	(.L_19 - .L_18)
.L_18:
        /*005c*/ 	.word	0x00000000


	//----- nvinfo : EIATTR_CBANK_PARAM_SIZE
	.align		4
.L_19:
        /*0060*/ 	.byte	0x03, 0x19
        /*0062*/ 	.short	0x0018


	//----- nvinfo : EIATTR_PARAM_CBANK
	.align		4
        /*0064*/ 	.byte	0x04, 0x0a
        /*0066*/ 	.short	(.L_21 - .L_20)
	.align		4
.L_20:
        /*0068*/ 	.word	index@(.nv.constant0._Z17kernel_operationsPfiP11BlockTiming)
        /*006c*/ 	.short	0x0380
        /*006e*/ 	.short	0x0018


	//----- nvinfo : EIATTR_SW_WAR
	.align		4
.L_21:
        /*0070*/ 	.byte	0x04, 0x36
        /*0072*/ 	.short	(.L_23 - .L_22)
.L_22:
        /*0074*/ 	.word	0x00000008
.L_23:


//--------------------- .nv.callgraph             --------------------------
	.section	.nv.callgraph,"",@"SHT_CUDA_CALLGRAPH"
	.align	4
	.sectionentsize	8
	.align		4
        /*0000*/ 	.word	0x00000000
	.align		4
        /*0004*/ 	.word	0xffffffff
	.align		4
        /*0008*/ 	.word	0x00000000
	.align		4
        /*000c*/ 	.word	0xfffffffe
	.align		4
        /*0010*/ 	.word	0x00000000
	.align		4
        /*0014*/ 	.word	0xfffffffd
	.align		4
        /*0018*/ 	.word	0x00000000
	.align		4
        /*001c*/ 	.word	0xfffffffc


//--------------------- .nv.constant4             --------------------------
	.section	.nv.constant4,"a",@progbits
	.align	8
	.align		8
.nv.constant4:
        /*0000*/ 	.dword	lock_var
	.align		8
        /*0008*/ 	.dword	counter


//--------------------- .text._Z17kernel_operationsPfiP11BlockTiming --------------------------
	.section	.text._Z17kernel_operationsPfiP11BlockTiming,"ax",@progbits
	.align	128
        .global         _Z17kernel_operationsPfiP11BlockTiming
        .type           _Z17kernel_operationsPfiP11BlockTiming,@function
        .size           _Z17kernel_operationsPfiP11BlockTiming,(.L_x_15 - _Z17kernel_operationsPfiP11BlockTiming)
        .other          _Z17kernel_operationsPfiP11BlockTiming,@"STO_CUDA_ENTRY STV_DEFAULT"
_Z17kernel_operationsPfiP11BlockTiming:
.text._Z17kernel_operationsPfiP11BlockTiming:
[----:B------:R-:W-:Y:S08]  /*0000*/  LDC R1, c[0x0][0x37c] ;  /* 0x0000df00ff017b82 */ /* 0x000ff00000000800 */
[----:B------:R-:W0:Y:S01]  /*0010*/  LDC R4, c[0x0][0x360] ;  /* 0x0000d800ff047b82 */ /* 0x000e220000000800 */
[----:B------:R-:W1:Y:S07]  /*0020*/  LDCU.64 UR6, c[0x0][0x358] ;  /* 0x00006b00ff0677ac */ /* 0x000e6e0008000a00 */
[----:B------:R-:W2:Y:S01]  /*0030*/  LDC R9, c[0x0][0x388] ;  /* 0x0000e200ff097b82 */ /* 0x000ea20000000800 */
[----:B0-----:R-:W-:-:S02]  /*0040*/  IABS R5, R4 ;  /* 0x0000000400057213 */ /* 0x001fc40000000000 */
[----:B------:R-:W-:Y:S02]  /*0050*/  IABS R8, R4 ;  /* 0x0000000400087213 */ /* 0x000fe40000000000 */
[----:B------:R-:W0:Y:S03]  /*0060*/  I2F.RP R0, R5 ;  /* 0x0000000500007306 */ /* 0x000e260000209400 */
[----:B------:R-:W-:-:S05]  /*0070*/  IMAD.MOV R8, RZ, RZ, -R8 ;  /* 0x000000ffff087224 */ /* 0x000fca00078e0a08 */
[----:B0-----:R-:W0:Y:S02]  /*0080*/  MUFU.RCP R0, R0 ;  /* 0x0000000000007308 */ /* 0x001e240000001000 */
[----:B0-----:R-:W-:Y:S01]  /*0090*/  VIADD R2, R0, 0xffffffe ;  /* 0x0ffffffe00027836 */ /* 0x001fe20000000000 */
[----:B--2---:R-:W-:-:S05]  /*00a0*/  IABS R0, R9 ;  /* 0x0000000900007213 */ /* 0x004fca0000000000 */
[----:B------:R0:W2:Y:S02]  /*00b0*/  F2I.FTZ.U32.TRUNC.NTZ R3, R2 ;  /* 0x0000000200037305 */ /* 0x0000a4000021f000 */
[----:B0-----:R-:W-:Y:S02]  /*00c0*/  HFMA2 R2, -RZ, RZ, 0, 0 ;  /* 0x00000000ff027431 */ /* 0x001fe400000001ff */
[----:B--2---:R-:W-:-:S04]  /*00d0*/  IMAD.MOV R6, RZ, RZ, -R3 ;  /* 0x000000ffff067224 */ /* 0x004fc800078e0a03 */
[----:B------:R-:W-:-:S04]  /*00e0*/  IMAD R7, R6, R5, RZ ;  /* 0x0000000506077224 */ /* 0x000fc800078e02ff */
[----:B------:R-:W-:Y:S02]  /*00f0*/  IMAD.HI.U32 R3, R3, R7, R2 ;  /* 0x0000000703037227 */ /* 0x000fe400078e0002 */
[----:B------:R-:W0:Y:S02]  /*0100*/  S2R R7, SR_TID.X ;  /* 0x0000000000077919 */ /* 0x000e240000002100 */
[----:B------:R-:W-:Y:S02]  /*0110*/  IMAD.MOV.U32 R2, RZ, RZ, R8 ;  /* 0x000000ffff027224 */ /* 0x000fe400078e0008 */
[----:B------:R-:W-:-:S04]  /*0120*/  IMAD.HI.U32 R3, R3, R0, RZ ;  /* 0x0000000003037227 */ /* 0x000fc800078e00ff */
[----:B------:R-:W-:-:S05]  /*0130*/  IMAD R0, R3, R2, R0 ;  /* 0x0000000203007224 */ /* 0x000fca00078e0200 */
[----:B------:R-:W-:-:S13]  /*0140*/  ISETP.GT.U32.AND P2, PT, R5, R0, PT ;  /* 0x000000000500720c */ /* 0x000fda0003f44070 */
[----:B------:R-:W-:Y:S02]  /*0150*/  @!P2 IMAD.IADD R0, R0, 0x1, -R5 ;  /* 0x000000010000a824 */ /* 0x000fe400078e0a05 */
[----:B------:R-:W-:Y:S01]  /*0160*/  @!P2 VIADD R3, R3, 0x1 ;  /* 0x000000010303a836 */ /* 0x000fe20000000000 */
[----:B------:R-:W-:Y:S02]  /*0170*/  ISETP.NE.AND P2, PT, R4, RZ, PT ;  /* 0x000000ff0400720c */ /* 0x000fe40003f45270 */
[----:B------:R-:W-:Y:S02]  /*0180*/  ISETP.GE.U32.AND P0, PT, R0, R5, PT ;  /* 0x000000050000720c */ /* 0x000fe40003f06070 */
[----:B------:R-:W-:-:S04]  /*0190*/  LOP3.LUT R0, R4, R9, RZ, 0x3c, !PT ;  /* 0x0000000904007212 */ /* 0x000fc800078e3cff */
[----:B------:R-:W-:-:S07]  /*01a0*/  ISETP.GE.AND P1, PT, R0, RZ, PT ;  /* 0x000000ff0000720c */ /* 0x000fce0003f26270 */
[----:B------:R-:W-:-:S05]  /*01b0*/  @P0 IADD3 R3, PT, PT, R3, 0x1, RZ ;  /* 0x0000000103030810 */ /* 0x000fca0007ffe0ff */
[----:B------:R-:W-:-:S04]  /*01c0*/  IMAD.MOV.U32 R6, RZ, RZ, R3 ;  /* 0x000000ffff067224 */ /* 0x000fc800078e0003 */
[----:B------:R-:W-:Y:S01]  /*01d0*/  @!P1 IMAD.MOV R6, RZ, RZ, -R6 ;  /* 0x000000ffff069224 */ /* 0x000fe200078e0a06 */
[----:B0-----:R-:W-:Y:S02]  /*01e0*/  ISETP.NE.AND P1, PT, R7, RZ, PT ;  /* 0x000000ff0700720c */ /* 0x001fe40003f25270 */
[----:B------:R-:W-:-:S05]  /*01f0*/  @!P2 LOP3.LUT R6, RZ, R4, RZ, 0x33, !PT ;  /* 0x00000004ff06a212 */ /* 0x000fca00078e33ff */
[----:B------:R-:W-:-:S04]  /*0200*/  IMAD R7, R6, R7, RZ ;  /* 0x0000000706077224 */ /* 0x000fc800078e02ff */
[----:B------:R-:W-:Y:S02]  /*0210*/  IMAD.IADD R0, R6, 0x1, R7 ;  /* 0x0000000106007824 */ /* 0x000fe400078e0207 */
[----:B-1----:R-:W-:Y:S05]  /*0220*/  @P1 BRA `(.L_x_0) ;  /* 0x0000000000401947 */ /* 0x002fea0003800000 */
[----:B------:R-:W-:Y:S01]  /*0230*/  CS2R R4, SR_CLOCKLO ;  /* 0x0000000000047805 */ /* 0x000fe20000015000 */
[----:B------:R-:W0:Y:S01]  /*0240*/  S2R R9, SR_CgaCtaId ;  /* 0x0000000000097919 */ /* 0x000e220000008800 */
[----:B------:R-:W-:Y:S01]  /*0250*/  MOV R2, 0x400 ;  /* 0x0000040000027802 */ /* 0x000fe20000000f00 */
[----:B------:R-:W-:Y:S01]  /*0260*/  HFMA2 R11, -RZ, RZ, 0, 5.9604644775390625e-08 ;  /* 0x00000001ff0b7431 */ /* 0x000fe200000001ff */
[----:B------:R-:W-:Y:S02]  /*0270*/  BSSY B0, `(.L_x_1) ;  /* 0x0000009000007945 */ /* 0x000fe40003800000 */
[----:B0-----:R-:W-:Y:S02]  /*0280*/  LEA R9, R9, R2, 0x18 ;  /* 0x0000000209097211 */ /* 0x001fe400078ec0ff */
[----:B------:R-:W0:Y:S03]  /*0290*/  LDC.64 R2, c[0x4][RZ] ;  /* 0x01000000ff027b82 */ /* 0x000e260000000a00 */
[----:B------:R1:W-:Y:S02]  /*02a0*/  STS.64 [R9], R4 ;  /* 0x0000000409007388 */ /* 0x0003e40000000a00 */
.L_x_2:
[----:B------:R-:W-:Y:S01]  /*02b0*/  IMAD.MOV.U32 R10, RZ, RZ, RZ ;  /* 0x000000ffff0a7224 */ /* 0x000fe200078e00ff */
[----:B------:R-:W-:Y:S05]  /*02c0*/  YIELD ;  /* 0x0000000000007946 */ /* 0x000fea0003800000 */
[----:B01----:R-:W2:Y:S02]  /*02d0*/  ATOMG.E.CAS.STRONG.GPU PT, R4, [R2], R10, R11 ;  /* 0x0000000a020473a9 */ /* 0x003ea400001ee10b */
[----:B--2---:R-:W-:-:S13]  /*02e0*/  ISETP.NE.AND P0, PT, R4, RZ, PT ;  /* 0x000000ff0400720c */ /* 0x004fda0003f05270 */
[----:B------:R-:W-:Y:S05]  /*02f0*/  @P0 BRA `(.L_x_2) ;  /* 0xfffffffc00ec0947 */ /* 0x000fea000383ffff */
[----:B------:R-:W-:Y:S05]  /*0300*/  BSYNC B0 ;  /* 0x0000000000007941 */ /* 0x000fea0003800000 */
.L_x_1:
[----:B------:R-:W-:-:S05]  /*0310*/  CS2R R2, SR_CLOCKLO ;  /* 0x0000000000027805 */ /* 0x000fca0000015000 */
[----:B------:R0:W-:Y:S02]  /*0320*/  STS.64 [R9+0x8], R2 ;  /* 0x0000080209007388 */ /* 0x0001e40000000a00 */
.L_x_0:
[----:B------:R-:W-:Y:S05]  /*0330*/  WARPSYNC.ALL ;  /* 0x0000000000007948 */ /* 0x000fea0003800000 */
[----:B------:R-:W0:Y:S02]  /*0340*/  LDC.64 R4, c[0x0][0x380] ;  /* 0x0000e000ff047b82 */ /* 0x000e240000000a00 */
[----:B0-----:R-:W-:-:S06]  /*0350*/  IMAD.WIDE R8, R7, 0x4, R4 ;  /* 0x0000000407087825 */ /* 0x001fcc00078e0204 */
[----:B------:R-:W-:Y:S06]  /*0360*/  BAR.SYNC.DEFER_BLOCKING 0x0 ;  /* 0x0000000000007b1d */ /* 0x000fec0000010000 */
[----:B------:R-:W2:Y:S01]  /*0370*/  LDG.E R2, desc[UR6][R8.64] ;  /* 0x0000000608027981 */ /* 0x000ea2000c1e1900 */
[----:B------:R-:W-:Y:S01]  /*0380*/  ISETP.GE.AND P0, PT, R6, 0x2, PT ;  /* 0x000000020600780c */ /* 0x000fe20003f06270 */
[----:B--2---:R-:W-:-:S05]  /*0390*/  FADD R2, R2, 1 ;  /* 0x3f80000002027421 */ /* 0x004fca0000000000 */
[----:B------:R0:W-:Y:S07]  /*03a0*/  STG.E desc[UR6][R8.64], R2 ;  /* 0x0000000208007986 */ /* 0x0001ee000c101906 */
[----:B------:R-:W-:Y:S05]  /*03b0*/  @!P0 BRA `(.L_x_3) ;  /* 0x0000000400608947 */ /* 0x000fea0003800000 */
[----:B------:R-:W-:Y:S01]  /*03c0*/  VIADDMNMX R12, R7, 0x2, R0, !PT ;  /* 0x00000002070c7846 */ /* 0x000fe20007800100 */
[----:B------:R-:W-:Y:S01]  /*03d0*/  BSSY.RECONVERGENT B0, `(.L_x_4) ;  /* 0x0000012000007945 */ /* 0x000fe20003800200 */
[----:B------:R-:W-:-:S05]  /*03e0*/  LOP3.LUT R3, RZ, R7, RZ, 0x33, !PT ;  /* 0x00000007ff037212 */ /* 0x000fca00078e33ff */
[----:B------:R-:W-:-:S05]  /*03f0*/  IMAD.IADD R3, R12, 0x1, R3 ;  /* 0x000000010c037824 */ /* 0x000fca00078e0203 */
[----:B------:R-:W-:Y:S02]  /*0400*/  LOP3.LUT P0, R6, R3, 0x3, RZ, 0xc0, !PT ;  /* 0x0000000303067812 */ /* 0x000fe4000780c0ff */
[----:B------:R-:W-:-:S11]  /*0410*/  IADD3 R3, PT, PT, R7, 0x1, RZ ;  /* 0x0000000107037810 */ /* 0x000fd60007ffe0ff */
[----:B------:R-:W-:Y:S05]  /*0420*/  @!P0 BRA `(.L_x_5) ;  /* 0x0000000000308947 */ /* 0x000fea0003800000 */
[----:B------:R-:W-:Y:S01]  /*0430*/  BSSY.RECONVERGENT B1, `(.L_x_6) ;  /* 0x000000a000017945 */ /* 0x000fe20003800200 */
[----:B------:R-:W-:Y:S02]  /*0440*/  IMAD.MOV R6, RZ, RZ, -R6 ;  /* 0x000000ffff067224 */ /* 0x000fe400078e0a06 */
[----:B------:R-:W-:-:S07]  /*0450*/  IMAD.MOV.U32 R10, RZ, RZ, R7 ;  /* 0x000000ffff0a7224 */ /* 0x000fce00078e0007 */
.L_x_7:
[----:B0-----:R-:W-:Y:S01]  /*0460*/  IMAD.WIDE R8, R3, 0x4, R4 ;  /* 0x0000000403087825 */ /* 0x001fe200078e0204 */
[----:B------:R-:W-:-:S03]  /*0470*/  IADD3 R6, PT, PT, R6, 0x1, RZ ;  /* 0x0000000106067810 */ /* 0x000fc60007ffe0ff */
[----:B------:R-:W-:Y:S01]  /*0480*/  VIADD R10, R10, 0x1 ;  /* 0x000000010a0a7836 */ /* 0x000fe20000000000 */
[----:B------:R1:W-:Y:S01]  /*0490*/  STG.E desc[UR6][R8.64], R2 ;  /* 0x0000000208007986 */ /* 0x0003e2000c101906 */
[----:B------:R-:W-:Y:S01]  /*04a0*/  ISETP.NE.AND P0, PT, R6, RZ, PT ;  /* 0x000000ff0600720c */ /* 0x000fe20003f05270 */
[----:B------:R-:W-:-:S12]  /*04b0*/  VIADD R3, R3, 0x1 ;  /* 0x0000000103037836 */ /* 0x000fd80000000000 */
[----:B-1----:R-:W-:Y:S05]  /*04c0*/  @P0 BRA `(.L_x_7) ;  /* 0xfffffffc00e40947 */ /* 0x002fea000383ffff */
[----:B------:R-:W-:Y:S05]  /*04d0*/  BSYNC.RECONVERGENT B1 ;  /* 0x0000000000017941 */ /* 0x000fea0003800200 */
.L_x_6:
[----:B------:R-:W-:-:S07]  /*04e0*/  IADD3 R3, PT, PT, R10, 0x1, RZ ;  /* 0x000000010a037810 */ /* 0x000fce0007ffe0ff */
.L_x_5:
[----:B------:R-:W-:Y:S05]  /*04f0*/  BSYNC.RECONVERGENT B0 ;  /* 0x0000000000007941 */ /* 0x000fea0003800200 */
.L_x_4:
[----:B------:R-:W-:Y:S01]  /*0500*/  IADD3 R7, PT, PT, -R7, -0x2, R12 ;  /* 0xfffffffe07077810 */ /* 0x000fe20007ffe10c */
[----:B------:R-:W-:Y:S03]  /*0510*/  BSSY.RECONVERGENT B0, `(.L_x_3) ;  /* 0x0000042000007945 */ /* 0x000fe60003800200 */
[----:B------:R-:W-:-:S13]  /*0520*/  ISETP.GE.U32.AND P0, PT, R7, 0x3, PT ;  /* 0x000000030700780c */ /* 0x000fda0003f06070 */
[----:B------:R-:W-:Y:S05]  /*0530*/  @!P0 BRA `(.L_x_8) ;  /* 0x0000000000fc8947 */ /* 0x000fea0003800000 */
[----:B------:R-:W1:Y:S01]  /*0540*/  LDCU.64 UR4, c[0x0][0x380] ;  /* 0x00007000ff0477ac */ /* 0x000e620008000a00 */
[----:B------:R-:W-:Y:S01]  /*0550*/  IMAD.IADD R4, R0, 0x1, -R3 ;  /* 0x0000000100047824 */ /* 0x000fe200078e0a03 */
[----:B------:R-:W-:Y:S01]  /*0560*/  BSSY.RECONVERGENT B1, `(.L_x_9) ;  /* 0x0000024000017945 */ /* 0x000fe20003800200 */
[----:B------:R-:W-:-:S03]  /*0570*/  PLOP3.LUT P0, PT, PT, PT, PT, 0x80, 0x8 ;  /* 0x000000000008781c */ /* 0x000fc60003f0f070 */
[----:B------:R-:W-:Y:S01]  /*0580*/  ISETP.GT.AND P2, PT, R4, 0xc, PT ;  /* 0x0000000c0400780c */ /* 0x000fe20003f44270 */
[----:B-1----:R-:W-:-:S04]  /*0590*/  UIADD3 UR4, UP0, UPT, UR4, 0x8, URZ ;  /* 0x0000000804047890 */ /* 0x002fc8000ff1e0ff */
[----:B------:R-:W-:Y:S02]  /*05a0*/  UIADD3.X UR5, UPT, UPT, URZ, UR5, URZ, UP0, !UPT ;  /* 0x00000005ff057290 */ /* 0x000fe400087fe4ff */
[----:B------:R-:W-:-:S04]  /*05b0*/  IMAD.U32 R4, RZ, RZ, UR4 ;  /* 0x00000004ff047e24 */ /* 0x000fc8000f8e00ff */
[----:B------:R-:W-:Y:S02]  /*05c0*/  MOV R5, UR5 ;  /* 0x0000000500057c02 */ /* 0x000fe40008000f00 */
[----:B------:R-:W-:Y:S05]  /*05d0*/  @!P2 BRA `(.L_x_10) ;  /* 0x000000000070a947 */ /* 0x000fea0003800000 */
[----:B------:R-:W-:Y:S01]  /*05e0*/  PLOP3.LUT P0, PT, PT, PT, PT, 0x8, 0x80 ;  /* 0x000000000080781c */ /* 0x000fe20003f0e170 */
[----:B------:R-:W-:-:S12]  /*05f0*/  VIADD R14, R0, 0xfffffff4 ;  /* 0xfffffff4000e7836 */ /* 0x000fd80000000000 */
.L_x_11:
[C---:B01----:R-:W-:Y:S01]  /*0600*/  VIADD R9, R3.reuse, 0x4 ;  /* 0x0000000403097836 */ /* 0x043fe20000000000 */
[C---:B------:R-:W-:Y:S01]  /*0610*/  IADD3 R11, PT, PT, R3.reuse, 0x8, RZ ;  /* 0x00000008030b7810 */ /* 0x040fe20007ffe0ff */
[C---:B------:R-:W-:Y:S02]  /*0620*/  VIADD R13, R3.reuse, 0xc ;  /* 0x0000000c030d7836 */ /* 0x040fe40000000000 */
[----:B------:R-:W-:-:S04]  /*0630*/  IMAD.WIDE R6, R3, 0x4, R4 ;  /* 0x0000000403067825 */ /* 0x000fc800078e0204 */
[--C-:B------:R-:W-:Y:S01]  /*0640*/  IMAD.WIDE R8, R9, 0x4, R4.reuse ;  /* 0x0000000409087825 */ /* 0x100fe200078e0204 */
[----:B------:R1:W-:Y:S03]  /*0650*/  STG.E desc[UR6][R6.64+-0x8], R2 ;  /* 0xfffff80206007986 */ /* 0x0003e6000c101906 */
[--C-:B------:R-:W-:Y:S01]  /*0660*/  IMAD.WIDE R10, R11, 0x4, R4.reuse ;  /* 0x000000040b0a7825 */ /* 0x100fe200078e0204 */
[----:B------:R1:W-:Y:S03]  /*0670*/  STG.E desc[UR6][R6.64+-0x4], R2 ;  /* 0xfffffc0206007986 */ /* 0x0003e6000c101906 */
[----:B------:R-:W-:Y:S01]  /*0680*/  IMAD.WIDE R12, R13, 0x4, R4 ;  /* 0x000000040d0c7825 */ /* 0x000fe200078e0204 */
[----:B------:R1:W-:Y:S03]  /*0690*/  STG.E desc[UR6][R6.64], R2 ;  /* 0x0000000206007986 */ /* 0x0003e6000c101906 */
[----:B------:R-:W-:Y:S01]  /*06a0*/  VIADD R3, R3, 0x10 ;  /* 0x0000001003037836 */ /* 0x000fe20000000000 */
[----:B------:R1:W-:Y:S04]  /*06b0*/  STG.E desc[UR6][R6.64+0x4], R2 ;  /* 0x0000040206007986 */ /* 0x0003e8000c101906 */
[----:B------:R1:W-:Y:S01]  /*06c0*/  STG.E desc[UR6][R8.64+-0x8], R2 ;  /* 0xfffff80208007986 */ /* 0x0003e2000c101906 */
[----:B------:R-:W-:-:S03]  /*06d0*/  ISETP.GE.AND P2, PT, R3, R14, PT ;  /* 0x0000000e0300720c */ /* 0x000fc60003f46270 */
[----:B------:R1:W-:Y:S04]  /*06e0*/  STG.E desc[UR6][R8.64+-0x4], R2 ;  /* 0xfffffc0208007986 */ /* 0x0003e8000c101906 */
        /* <DEDUP_REMOVED lines=9> */
[----:B------:R1:W-:Y:S01]  /*0780*/  STG.E desc[UR6][R12.64+0x4], R2 ;  /* 0x000004020c007986 */ /* 0x0003e2000c101906 */
[----:B------:R-:W-:Y:S05]  /*0790*/  @!P2 BRA `(.L_x_11) ;  /* 0xfffffffc0098a947 */ /* 0x000fea000383ffff */
.L_x_10:
[----:B------:R-:W-:Y:S05]  /*07a0*/  BSYNC.RECONVERGENT B1 ;  /* 0x0000000000017941 */ /* 0x000fea0003800200 */
.L_x_9:
[----:B-1----:R-:W-:Y:S01]  /*07b0*/  IADD3 R6, PT, PT, R0, -R3, RZ ;  /* 0x8000000300067210 */ /* 0x002fe20007ffe0ff */
[----:B------:R-:W-:Y:S03]  /*07c0*/  BSSY.RECONVERGENT B1, `(.L_x_12) ;  /* 0x0000010000017945 */ /* 0x000fe60003800200 */
[----:B------:R-:W-:-:S13]  /*07d0*/  ISETP.GT.AND P2, PT, R6, 0x4, PT ;  /* 0x000000040600780c */ /* 0x000fda0003f44270 */
[----:B------:R-:W-:Y:S05]  /*07e0*/  @!P2 BRA `(.L_x_13) ;  /* 0x000000000034a947 */ /* 0x000fea0003800000 */
[C---:B0-----:R-:W-:Y:S01]  /*07f0*/  VIADD R9, R3.reuse, 0x4 ;  /* 0x0000000403097836 */ /* 0x041fe20000000000 */
[----:B------:R-:W-:Y:S01]  /*0800*/  PLOP3.LUT P0, PT, PT, PT, PT, 0x8, 0x80 ;  /* 0x000000000080781c */ /* 0x000fe20003f0e170 */
[----:B------:R-:W-:-:S04]  /*0810*/  IMAD.WIDE R6, R3, 0x4, R4 ;  /* 0x0000000403067825 */ /* 0x000fc800078e0204 */
[----:B------:R-:W-:Y:S01]  /*0820*/  IMAD.WIDE R8, R9, 0x4, R4 ;  /* 0x0000000409087825 */ /* 0x000fe200078e0204 */
[----:B------:R1:W-:Y:S03]  /*0830*/  STG.E desc[UR6][R6.64+-0x8], R2 ;  /* 0xfffff80206007986 */ /* 0x0003e6000c101906 */
[----:B------:R-:W-:Y:S01]  /*0840*/  VIADD R3, R3, 0x8 ;  /* 0x0000000803037836 */ /* 0x000fe20000000000 */
[----:B------:R1:W-:Y:S04]  /*0850*/  STG.E desc[UR6][R6.64+-0x4], R2 ;  /* 0xfffffc0206007986 */ /* 0x0003e8000c101906 */
[----:B------:R1:W-:Y:S04]  /*0860*/  STG.E desc[UR6][R6.64], R2 ;  /* 0x0000000206007986 */ /* 0x0003e8000c101906 */
[----:B------:R1:W-:Y:S04]  /*0870*/  STG.E desc[UR6][R6.64+0x4], R2 ;  /* 0x0000040206007986 */ /* 0x0003e8000c101906 */
[----:B------:R1:W-:Y:S04]  /*0880*/  STG.E desc[UR6][R8.64+-0x8], R2 ;  /* 0xfffff80208007986 */ /* 0x0003e8000c101906 */
[----:B------:R1:W-:Y:S04]  /*0890*/  STG.E desc[UR6][R8.64+-0x4], R2 ;  /* 0xfffffc0208007986 */ /* 0x0003e8000c101906 */
[----:B------:R1:W-:Y:S04]  /*08a0*/  STG.E desc[UR6][R8.64], R2 ;  /* 0x0000000208007986 */ /* 0x0003e8000c101906 */
[----:B------:R1:W-:Y:S02]  /*08b0*/  STG.E desc[UR6][R8.64+0x4], R2 ;  /* 0x0000040208007986 */ /* 0x0003e4000c101906 */
.L_x_13:
[----:B------:R-:W-:Y:S05]  /*08c0*/  BSYNC.RECONVERGENT B1 ;  /* 0x0000000000017941 */ /* 0x000fea0003800200 */
.L_x_12:
[----:B------:R-:W-:-:S13]  /*08d0*/  ISETP.LT.OR P0, PT, R3, R0, P0 ;  /* 0x000000000300720c */ /* 0x000fda0000701670 */
[----:B------:R-:W-:-:S05]  /*08e0*/  @P0 IMAD.WIDE R4, R3, 0x4, R4 ;  /* 0x0000000403040825 */ /* 0x000fca00078e0204 */
[----:B------:R2:W-:Y:S04]  /*08f0*/  @P0 STG.E desc[UR6][R4.64+-0x8], R2 ;  /* 0xfffff80204000986 */ /* 0x0005e8000c101906 */
[----:B------:R2:W-:Y:S04]  /*0900*/  @P0 STG.E desc[UR6][R4.64+-0x4], R2 ;  /* 0xfffffc0204000986 */ /* 0x0005e8000c101906 */
[----:B------:R2:W-:Y:S04]  /*0910*/  @P0 STG.E desc[UR6][R4.64], R2 ;  /* 0x0000000204000986 */ /* 0x0005e8000c101906 */
[----:B------:R2:W-:Y:S02]  /*0920*/  @P0 STG.E desc[UR6][R4.64+0x4], R2 ;  /* 0x0000040204000986 */ /* 0x0005e4000c101906 */
.L_x_8:
[----:B------:R-:W-:Y:S05]  /*0930*/  BSYNC.RECONVERGENT B0 ;  /* 0x0000000000007941 */ /* 0x000fea0003800200 */
.L_x_3:
[----:B------:R-:W-:Y:S06]  /*0940*/  BAR.SYNC.DEFER_BLOCKING 0x0 ;  /* 0x0000000000007b1d */ /* 0x000fec0000010000 */
[----:B------:R-:W-:Y:S05]  /*0950*/  @P1 EXIT ;  /* 0x000000000000194d */ /* 0x000fea0003800000 */
[----:B012---:R-:W0:Y:S01]  /*0960*/  LDC.64 R2, c[0x4][RZ] ;  /* 0x01000000ff027b82 */ /* 0x007e220000000a00 */
[----:B------:R-:W-:Y:S06]  /*0970*/  MEMBAR.SC.GPU ;  /* 0x0000000000007992 */ /* 0x000fec0000002000 */
[----:B------:R-:W-:-:S00]  /*0980*/  ERRBAR ;  /* 0x00000000000079ab */ /* 0x000fc00000000000 */
[----:B------:R-:W-:Y:S06]  /*0990*/  CGAERRBAR ;  /* 0x00000000000075ab */ /* 0x000fec0000000000 */
[----:B------:R-:W-:Y:S04]  /*09a0*/  CCTL.IVALL ;  /* 0x00000000ff00798f */ /* 0x000fe80002000000 */
[----:B0-----:R0:W-:Y:S01]  /*09b0*/  ATOMG.E.EXCH.STRONG.GPU PT, RZ, desc[UR6][R2.64], RZ ;  /* 0x800000ff02ff79a8 */ /* 0x0011e2000c1ef106 */
[----:B------:R-:W-:Y:S01]  /*09c0*/  CS2R R4, SR_CLOCKLO ;  /* 0x0000000000047805 */ /* 0x000fe20000015000 */
[----:B------:R-:W1:Y:S01]  /*09d0*/  S2UR UR5, SR_CgaCtaId ;  /* 0x00000000000579c3 */ /* 0x000e620000008800 */
[----:B------:R-:W-:Y:S01]  /*09e0*/  UMOV UR4, 0x400 ;  /* 0x0000040000047882 */ /* 0x000fe20000000000 */
[----:B------:R-:W2:Y:S06]  /*09f0*/  S2R R13, SR_CTAID.X ;  /* 0x00000000000d7919 */ /* 0x000eac0000002500 */
[----:B0-----:R-:W2:Y:S01]  /*0a00*/  LDC.64 R2, c[0x0][0x390] ;  /* 0x0000e400ff027b82 */ /* 0x001ea20000000a00 */
[----:B-1----:R-:W-:-:S09]  /*0a10*/  ULEA UR4, UR5, UR4, 0x18 ;  /* 0x0000000405047291 */ /* 0x002fd2000f8ec0ff */
[----:B------:R-:W0:Y:S01]  /*0a20*/  LDS.128 R8, [UR4] ;  /* 0x00000004ff087984 */ /* 0x000e220008000c00 */
[----:B--2---:R-:W-:-:S03]  /*0a30*/  IMAD.WIDE.U32 R2, R13, 0x10, R2 ;  /* 0x000000100d027825 */ /* 0x004fc600078e0002 */
[----:B------:R-:W-:Y:S01]  /*0a40*/  STS.64 [UR4+0x10], R4 ;  /* 0x00001004ff007988 */ /* 0x000fe20008000a04 */
[C---:B0-----:R-:W-:Y:S02]  /*0a50*/  IADD3 R6, P0, PT, R10.reuse, -R8, RZ ;  /* 0x800000080a067210 */ /* 0x041fe40007f1e0ff */
[----:B------:R-:W-:Y:S02]  /*0a60*/  IADD3 R8, P1, PT, -R10, R4, RZ ;  /* 0x000000040a087210 */ /* 0x000fe40007f3e1ff */
[----:B------:R-:W-:-:S03]  /*0a70*/  IADD3.X R7, PT, PT, R11, ~R9, RZ, P0, !PT ;  /* 0x800000090b077210 */ /* 0x000fc600007fe4ff */
[----:B------:R-:W-:Y:S02]  /*0a80*/  IMAD.X R9, R5, 0x1, ~R11, P1 ;  /* 0x0000000105097824 */ /* 0x000fe400008e0e0b */
[----:B------:R-:W-:Y:S04]  /*0a90*/  STG.E.64 desc[UR6][R2.64], R6 ;  /* 0x0000000602007986 */ /* 0x000fe8000c101b06 */
[----:B------:R-:W-:Y:S01]  /*0aa0*/  STG.E.64 desc[UR6][R2.64+0x8], R8 ;  /* 0x0000080802007986 */ /* 0x000fe2000c101b06 */
[----:B------:R-:W-:Y:S05]  /*0ab0*/  EXIT ;  /* 0x000000000000794d */ /* 0x000fea0003800000 */
.L_x_14:
[----:B------:R-:W-:-:S00]  /*0ac0*/  BRA `(.L_x_14) ;  /* 0xfffffffc00fc7947 */ /* 0x000fc0000383ffff */
[----:B------:R-:W-:-:S00]  /*0ad0*/  NOP ;  /* 0x0000000000007918 */ /* 0x000fc00000000000 */
        /* <DEDUP_REMOVED lines=10> */
.L_x_15:


//--------------------- .nv.shared._Z17kernel_operationsPfiP11BlockTiming --------------------------
	.section	.nv.shared._Z17kernel_operationsPfiP11BlockTiming,"aw",@nobits
	.sectionflags	@""
	.align	8
.nv.shared._Z17kernel_operationsPfiP11BlockTiming:
	.zero		1048


//--------------------- .nv.shared.reserved.0     --------------------------
	.section	.nv.shared.reserved.0,"aw",@nobits
	.weak		__nv_reservedSMEM_offset_0_alias
	.size		__nv_reservedSMEM_offset_0_alias, 0, 64
	.other		__nv_reservedSMEM_offset_0_alias,@"STO_CUDA_RESERVED_SHARED STV_DEFAULT"
__nv_reservedSMEM_offset_0_alias:
	.zero		0
	.zero		64


//--------------------- .nv.global                --------------------------
	.section	.nv.global,"aw",@nobits
	.align	4
.nv.global:
	.type		lock_var,@object
	.size		lock_var,(counter - lock_var)
lock_var:
	.zero		4
	.type		counter,@object
	.size		counter,(.L_1 - counter)
counter:
	.zero		4
.L_1:


//--------------------- .nv.constant0._Z17kernel_operationsPfiP11BlockTiming --------------------------
	.section	.nv.constant0._Z17kernel_operationsPfiP11BlockTiming,"a",@progbits
	.sectionflags	@""
	.align	4
.nv.constant0._Z17kernel_operationsPfiP11BlockTiming:
	.zero		920


//--------------------- SYMBOLS --------------------------

	.type		.nv.reservedSmem.offset0,@object
	.size		.nv.reservedSmem.offset0,0x4
	.type		.nv.reservedSmem.cap,@object
	.size		.nv.reservedSmem.cap,0x4
